//
// Generated by NVIDIA NVVM Compiler
//
// Compiler Build ID: CL-36424714
// Cuda compilation tools, release 13.0, V13.0.88
// Based on NVVM 20.0.0
//

.version 9.0
.target sm_100
.address_size 64

	// .globl	_Z15mm_naive_kernelPfS_S_i

.visible .entry _Z15mm_naive_kernelPfS_S_i(
	.param .u64 .ptr .align 1 _Z15mm_naive_kernelPfS_S_i_param_0,
	.param .u64 .ptr .align 1 _Z15mm_naive_kernelPfS_S_i_param_1,
	.param .u64 .ptr .align 1 _Z15mm_naive_kernelPfS_S_i_param_2,
	.param .u32 _Z15mm_naive_kernelPfS_S_i_param_3
)
{
	.reg .pred 	%p<10>;
	.reg .b32 	%r<78>;
	.reg .b32 	%f<68>;
	.reg .b64 	%rd<47>;

	ld.param.u64 	%rd4, [_Z15mm_naive_kernelPfS_S_i_param_0];
	ld.param.u64 	%rd5, [_Z15mm_naive_kernelPfS_S_i_param_1];
	ld.param.u64 	%rd3, [_Z15mm_naive_kernelPfS_S_i_param_2];
	ld.param.u32 	%r43, [_Z15mm_naive_kernelPfS_S_i_param_3];
	cvta.to.global.u64 	%rd1, %rd5;
	cvta.to.global.u64 	%rd2, %rd4;
	mov.u32 	%r44, %tid.x;
	mov.u32 	%r45, %ntid.x;
	mov.u32 	%r46, %ctaid.x;
	mad.lo.s32 	%r1, %r45, %r46, %r44;
	mov.u32 	%r2, %tid.y;
	mov.u32 	%r47, %ntid.y;
	mov.u32 	%r48, %ctaid.y;
	mul.lo.s32 	%r3, %r47, %r48;
	add.s32 	%r4, %r3, %r2;
	setp.lt.s32 	%p1, %r43, 1;
	mov.f32 	%f67, 0f00000000;
	@%p1 bra 	$L__BB0_12;
	mul.lo.s32 	%r5, %r43, %r1;
	and.b32  	%r6, %r43, 7;
	setp.lt.u32 	%p2, %r43, 8;
	mov.f32 	%f67, 0f00000000;
	mov.b32 	%r76, 0;
	@%p2 bra 	$L__BB0_4;
	and.b32  	%r76, %r43, 2147483640;
	neg.s32 	%r74, %r76;
	add.s32 	%r50, %r2, %r43;
	add.s32 	%r73, %r50, %r3;
	shl.b32 	%r10, %r43, 3;
	shl.b32 	%r51, %r43, 1;
	add.s32 	%r72, %r4, %r51;
	mad.lo.s32 	%r71, %r43, 3, %r4;
	shl.b32 	%r52, %r43, 2;
	add.s32 	%r70, %r4, %r52;
	mad.lo.s32 	%r69, %r43, 5, %r4;
	mad.lo.s32 	%r68, %r43, 6, %r4;
	mad.lo.s32 	%r67, %r43, 7, %r4;
	mov.f32 	%f67, 0f00000000;
	mov.u32 	%r65, %r5;
	mov.u32 	%r66, %r4;
$L__BB0_3:
	.pragma "nounroll";
	mul.wide.s32 	%rd6, %r65, 4;
	add.s64 	%rd7, %rd2, %rd6;
	ld.global.f32 	%f17, [%rd7];
	mul.wide.u32 	%rd8, %r66, 4;
	add.s64 	%rd9, %rd1, %rd8;
	ld.global.f32 	%f18, [%rd9];
	fma.rn.f32 	%f19, %f17, %f18, %f67;
	ld.global.f32 	%f20, [%rd7+4];
	mul.wide.u32 	%rd10, %r73, 4;
	add.s64 	%rd11, %rd1, %rd10;
	ld.global.f32 	%f21, [%rd11];
	fma.rn.f32 	%f22, %f20, %f21, %f19;
	ld.global.f32 	%f23, [%rd7+8];
	mul.wide.u32 	%rd12, %r72, 4;
	add.s64 	%rd13, %rd1, %rd12;
	ld.global.f32 	%f24, [%rd13];
	fma.rn.f32 	%f25, %f23, %f24, %f22;
	ld.global.f32 	%f26, [%rd7+12];
	mul.wide.u32 	%rd14, %r71, 4;
	add.s64 	%rd15, %rd1, %rd14;
	ld.global.f32 	%f27, [%rd15];
	fma.rn.f32 	%f28, %f26, %f27, %f25;
	ld.global.f32 	%f29, [%rd7+16];
	mul.wide.u32 	%rd16, %r70, 4;
	add.s64 	%rd17, %rd1, %rd16;
	ld.global.f32 	%f30, [%rd17];
	fma.rn.f32 	%f31, %f29, %f30, %f28;
	ld.global.f32 	%f32, [%rd7+20];
	mul.wide.u32 	%rd18, %r69, 4;
	add.s64 	%rd19, %rd1, %rd18;
	ld.global.f32 	%f33, [%rd19];
	fma.rn.f32 	%f34, %f32, %f33, %f31;
	ld.global.f32 	%f35, [%rd7+24];
	mul.wide.u32 	%rd20, %r68, 4;
	add.s64 	%rd21, %rd1, %rd20;
	ld.global.f32 	%f36, [%rd21];
	fma.rn.f32 	%f37, %f35, %f36, %f34;
	ld.global.f32 	%f38, [%rd7+28];
	mul.wide.u32 	%rd22, %r67, 4;
	add.s64 	%rd23, %rd1, %rd22;
	ld.global.f32 	%f39, [%rd23];
	fma.rn.f32 	%f67, %f38, %f39, %f37;
	add.s32 	%r74, %r74, 8;
	add.s32 	%r73, %r73, %r10;
	add.s32 	%r72, %r72, %r10;
	add.s32 	%r71, %r71, %r10;
	add.s32 	%r70, %r70, %r10;
	add.s32 	%r69, %r69, %r10;
	add.s32 	%r68, %r68, %r10;
	add.s32 	%r67, %r67, %r10;
	add.s32 	%r66, %r66, %r10;
	add.s32 	%r65, %r65, 8;
	setp.ne.s32 	%p3, %r74, 0;
	@%p3 bra 	$L__BB0_3;
$L__BB0_4:
	setp.eq.s32 	%p4, %r6, 0;
	@%p4 bra 	$L__BB0_12;
	and.b32  	%r38, %r43, 3;
	setp.lt.u32 	%p5, %r6, 4;
	@%p5 bra 	$L__BB0_7;
	add.s32 	%r53, %r76, %r5;
	mul.wide.s32 	%rd24, %r53, 4;
	add.s64 	%rd25, %rd2, %rd24;
	ld.global.f32 	%f41, [%rd25];
	mad.lo.s32 	%r54, %r76, %r43, %r4;
	mul.wide.u32 	%rd26, %r54, 4;
	add.s64 	%rd27, %rd1, %rd26;
	ld.global.f32 	%f42, [%rd27];
	fma.rn.f32 	%f43, %f41, %f42, %f67;
	ld.global.f32 	%f44, [%rd25+4];
	add.s32 	%r55, %r54, %r43;
	mul.wide.u32 	%rd28, %r55, 4;
	add.s64 	%rd29, %rd1, %rd28;
	ld.global.f32 	%f45, [%rd29];
	fma.rn.f32 	%f46, %f44, %f45, %f43;
	ld.global.f32 	%f47, [%rd25+8];
	add.s32 	%r56, %r55, %r43;
	mul.wide.u32 	%rd30, %r56, 4;
	add.s64 	%rd31, %rd1, %rd30;
	ld.global.f32 	%f48, [%rd31];
	fma.rn.f32 	%f49, %f47, %f48, %f46;
	ld.global.f32 	%f50, [%rd25+12];
	add.s32 	%r57, %r56, %r43;
	mul.wide.u32 	%rd32, %r57, 4;
	add.s64 	%rd33, %rd1, %rd32;
	ld.global.f32 	%f51, [%rd33];
	fma.rn.f32 	%f67, %f50, %f51, %f49;
	add.s32 	%r76, %r76, 4;
$L__BB0_7:
	setp.eq.s32 	%p6, %r38, 0;
	@%p6 bra 	$L__BB0_12;
	setp.eq.s32 	%p7, %r38, 1;
	@%p7 bra 	$L__BB0_10;
	add.s32 	%r58, %r76, %r5;
	mul.wide.s32 	%rd34, %r58, 4;
	add.s64 	%rd35, %rd2, %rd34;
	ld.global.f32 	%f53, [%rd35];
	mad.lo.s32 	%r59, %r76, %r43, %r4;
	mul.wide.u32 	%rd36, %r59, 4;
	add.s64 	%rd37, %rd1, %rd36;
	ld.global.f32 	%f54, [%rd37];
	fma.rn.f32 	%f55, %f53, %f54, %f67;
	ld.global.f32 	%f56, [%rd35+4];
	add.s32 	%r60, %r59, %r43;
	mul.wide.u32 	%rd38, %r60, 4;
	add.s64 	%rd39, %rd1, %rd38;
	ld.global.f32 	%f57, [%rd39];
	fma.rn.f32 	%f67, %f56, %f57, %f55;
	add.s32 	%r76, %r76, 2;
$L__BB0_10:
	and.b32  	%r61, %r43, 1;
	setp.eq.b32 	%p8, %r61, 1;
	not.pred 	%p9, %p8;
	@%p9 bra 	$L__BB0_12;
	add.s32 	%r62, %r76, %r5;
	mul.wide.s32 	%rd40, %r62, 4;
	add.s64 	%rd41, %rd2, %rd40;
	ld.global.f32 	%f58, [%rd41];
	mad.lo.s32 	%r63, %r76, %r43, %r4;
	mul.wide.u32 	%rd42, %r63, 4;
	add.s64 	%rd43, %rd1, %rd42;
	ld.global.f32 	%f59, [%rd43];
	fma.rn.f32 	%f67, %f58, %f59, %f67;
$L__BB0_12:
	cvta.to.global.u64 	%rd44, %rd3;
	mad.lo.s32 	%r64, %r43, %r1, %r4;
	mul.wide.s32 	%rd45, %r64, 4;
	add.s64 	%rd46, %rd44, %rd45;
	st.global.f32 	[%rd46], %f67;
	ret;

}


// ===== COMPILED SASS (sm_100) =====

	.target	sm_100

	.elftype	@"ET_EXEC"


//--------------------- .note.nv.tkinfo           --------------------------
	.section	.note.nv.tkinfo,"",@"SHT_NOTE"
	.sectionflags	@"SHF_NOTE_NV_TKINFO"
	.tkinfo
        /*0018*/ 	.word	0x00000002
        /*0030*/ 	.string	""
        /*0030*/ 	.string	"ptxas"
        /*0030*/ 	.string	"Cuda compilation tools, release 13.0, V13.0.88"
        /*0030*/ 	.string	"Build cuda_13.0.r13.0/compiler.36424714_0"
        /*0030*/ 	.string	"-arch sm_100 -m 64 "



//--------------------- .note.nv.cuinfo           --------------------------
	.section	.note.nv.cuinfo,"",@"SHT_NOTE"
	.sectionflags	@"SHF_NOTE_NV_CUINFO"
        /*0018*/ 	.short	0x0002
        /*001a*/ 	.short	0x0064
        /*001c*/ 	.short	0x0082
	.zero		2


//--------------------- .nv.info                  --------------------------
	.section	.nv.info,"",@"SHT_CUDA_INFO"
	.align	4


	//----- nvinfo : EIATTR_REGCOUNT
	.align		4
        /*0000*/ 	.byte	0x04, 0x2f
        /*0002*/ 	.short	(.L_1 - .L_0)
	.align		4
.L_0:
        /*0004*/ 	.word	index@(_Z15mm_naive_kernelPfS_S_i)
        /*0008*/ 	.word	0x00000020


	//----- nvinfo : EIATTR_FRAME_SIZE
	.align		4
.L_1:
        /*000c*/ 	.byte	0x04, 0x11
        /*000e*/ 	.short	(.L_3 - .L_2)
	.align		4
.L_2:
        /*0010*/ 	.word	index@(_Z15mm_naive_kernelPfS_S_i)
        /*0014*/ 	.word	0x00000000


	//----- nvinfo : EIATTR_MIN_STACK_SIZE
	.align		4
.L_3:
        /*0018*/ 	.byte	0x04, 0x12
        /*001a*/ 	.short	(.L_5 - .L_4)
	.align		4
.L_4:
        /*001c*/ 	.word	index@(_Z15mm_naive_kernelPfS_S_i)
        /*0020*/ 	.word	0x00000000
.L_5:


//--------------------- .nv.compat                --------------------------
	.section	.nv.compat,"",@"SHT_CUDA_COMPAT_INFO"
	.align	4
        /*0000*/ 	.byte	0x02, 0x09, 0x00, 0x00, 0x02, 0x02, 0x01, 0x00, 0x02, 0x05, 0x05, 0x00, 0x03, 0x07, 0x01, 0x01
        /*0010*/ 	.byte	0x02, 0x03, 0x00, 0x00, 0x02, 0x06, 0x01, 0x00, 0x04, 0x0b, 0x08, 0x00, 0x09, 0x00, 0x00, 0x00
        /*0020*/ 	.byte	0x00, 0x00, 0x00, 0x00


//--------------------- .nv.info._Z15mm_naive_kernelPfS_S_i --------------------------
	.section	.nv.info._Z15mm_naive_kernelPfS_S_i,"",@"SHT_CUDA_INFO"
	.sectionflags	@""
	.align	4


	//----- nvinfo : EIATTR_CUDA_API_VERSION
	.align		4
        /*0000*/ 	.byte	0x04, 0x37
        /*0002*/ 	.short	(.L_7 - .L_6)
.L_6:
        /*0004*/ 	.word	0x00000082


	//----- nvinfo : EIATTR_KPARAM_INFO
	.align		4
.L_7:
        /*0008*/ 	.byte	0x04, 0x17
        /*000a*/ 	.short	(.L_9 - .L_8)
.L_8:
        /*000c*/ 	.word	0x00000000
        /*0010*/ 	.short	0x0003
        /*0012*/ 	.short	0x0018
        /*0014*/ 	.byte	0x00, 0xf0, 0x11, 0x00


	//----- nvinfo : EIATTR_KPARAM_INFO
	.align		4
.L_9:
        /*0018*/ 	.byte	0x04, 0x17
        /*001a*/ 	.short	(.L_11 - .L_10)
.L_10:
        /*001c*/ 	.word	0x00000000
        /*0020*/ 	.short	0x0002
        /*0022*/ 	.short	0x0010
        /*0024*/ 	.byte	0x00, 0xf5, 0x21, 0x00


	//----- nvinfo : EIATTR_KPARAM_INFO
	.align		4
.L_11:
        /*0028*/ 	.byte	0x04, 0x17
        /*002a*/ 	.short	(.L_13 - .L_12)
.L_12:
        /*002c*/ 	.word	0x00000000
        /*0030*/ 	.short	0x0001
        /*0032*/ 	.short	0x0008
        /*0034*/ 	.byte	0x00, 0xf5, 0x21, 0x00


	//----- nvinfo : EIATTR_KPARAM_INFO
	.align		4
.L_13:
        /*0038*/ 	.byte	0x04, 0x17
        /*003a*/ 	.short	(.L_15 - .L_14)
.L_14:
        /*003c*/ 	.word	0x00000000
        /*0040*/ 	.short	0x0000
        /*0042*/ 	.short	0x0000
        /*0044*/ 	.byte	0x00, 0xf5, 0x21, 0x00


	//----- nvinfo : EIATTR_SPARSE_MMA_MASK
	.align		4
.L_15:
        /*0048*/ 	.byte	0x03, 0x50
        /*004a*/ 	.short	0x0000


	//----- nvinfo : EIATTR_MAXREG_COUNT
	.align		4
        /*004c*/ 	.byte	0x03, 0x1b
        /*004e*/ 	.short	0x00ff


	//----- nvinfo : EIATTR_MERCURY_ISA_VERSION
	.align		4
        /*0050*/ 	.byte	0x03, 0x5f
        /*0052*/ 	.short	0x0101


	//----- nvinfo : EIATTR_VRC_CTA_INIT_COUNT
	.align		4
        /*0054*/ 	.byte	0x02, 0x4a
	.zero		1
	.zero		1


	//----- nvinfo : EIATTR_EXIT_INSTR_OFFSETS
	.align		4
        /*0058*/ 	.byte	0x04, 0x1c
        /*005a*/ 	.short	(.L_17 - .L_16)


	//   ....[0]....
.L_16:
        /*005c*/ 	.word	0x000008f0


	//----- nvinfo : EIATTR_CBANK_PARAM_SIZE
	.align		4
.L_17:
        /*0060*/ 	.byte	0x03, 0x19
        /*0062*/ 	.short	0x001c


	//----- nvinfo : EIATTR_PARAM_CBANK
	.align		4
        /*0064*/ 	.byte	0x04, 0x0a
        /*0066*/ 	.short	(.L_19 - .L_18)
	.align		4
.L_18:
        /*0068*/ 	.word	index@(.nv.constant0._Z15mm_naive_kernelPfS_S_i)
        /*006c*/ 	.short	0x0380
        /*006e*/ 	.short	0x001c


	//----- nvinfo : EIATTR_SW_WAR
	.align		4
.L_19:
        /*0070*/ 	.byte	0x04, 0x36
        /*0072*/ 	.short	(.L_21 - .L_20)
.L_20:
        /*0074*/ 	.word	0x00000008
.L_21:


//--------------------- .nv.callgraph             --------------------------
	.section	.nv.callgraph,"",@"SHT_CUDA_CALLGRAPH"
	.align	4
	.sectionentsize	8
	.align		4
        /*0000*/ 	.word	0x00000000
	.align		4
        /*0004*/ 	.word	0xffffffff
	.align		4
        /*0008*/ 	.word	0x00000000
	.align		4
        /*000c*/ 	.word	0xfffffffe
	.align		4
        /*0010*/ 	.word	0x00000000
	.align		4
        /*0014*/ 	.word	0xfffffffd
	.align		4
        /*0018*/ 	.word	0x00000000
	.align		4
        /*001c*/ 	.word	0xfffffffc


//--------------------- .text._Z15mm_naive_kernelPfS_S_i --------------------------
	.section	.text._Z15mm_naive_kernelPfS_S_i,"ax",@progbits
	.align	128
        .global         _Z15mm_naive_kernelPfS_S_i
        .type           _Z15mm_naive_kernelPfS_S_i,@function
        .size           _Z15mm_naive_kernelPfS_S_i,(.L_x_5 - _Z15mm_naive_kernelPfS_S_i)
        .other          _Z15mm_naive_kernelPfS_S_i,@"STO_CUDA_ENTRY STV_DEFAULT"
_Z15mm_naive_kernelPfS_S_i:
.text._Z15mm_naive_kernelPfS_S_i:
[----:B------:R-:W-:Y:S08]  /*0000*/  LDC R1, c[0x0][0x37c] ;  /* 0x0000df00ff017b82 */ /* 0x000ff00000000800 */
[----:B------:R-:W0:Y:S01]  /*0010*/  LDC R0, c[0x0][0x398] ;  /* 0x0000e600ff007b82 */ /* 0x000e220000000800 */
[----:B------:R-:W1:Y:S01]  /*0020*/  S2R R3, SR_TID.X ;  /* 0x0000000000037919 */ /* 0x000e620000002100 */
[----:B------:R-:W1:Y:S01]  /*0030*/  LDCU UR8, c[0x0][0x360] ;  /* 0x00006c00ff0877ac */ /* 0x000e620008000800 */
[----:B------:R-:W-:Y:S01]  /*0040*/  HFMA2 R20, -RZ, RZ, 0, 0 ;  /* 0x00000000ff147431 */ /* 0x000fe200000001ff */
[----:B------:R-:W1:Y:S01]  /*0050*/  S2R R2, SR_CTAID.X ;  /* 0x0000000000027919 */ /* 0x000e620000002500 */
[----:B------:R-:W2:Y:S03]  /*0060*/  LDCU UR4, c[0x0][0x364] ;  /* 0x00006c80ff0477ac */ /* 0x000ea60008000800 */
[----:B------:R-:W2:Y:S01]  /*0070*/  S2UR UR5, SR_CTAID.Y ;  /* 0x00000000000579c3 */ /* 0x000ea20000002600 */
[----:B------:R-:W3:Y:S01]  /*0080*/  S2R R11, SR_TID.Y ;  /* 0x00000000000b7919 */ /* 0x000ee20000002200 */
[----:B------:R-:W4:Y:S01]  /*0090*/  LDCU.64 UR6, c[0x0][0x358] ;  /* 0x00006b00ff0677ac */ /* 0x000f220008000a00 */
[----:B0-----:R-:W-:Y:S01]  /*00a0*/  ISETP.GE.AND P0, PT, R0, 0x1, PT ;  /* 0x000000010000780c */ /* 0x001fe20003f06270 */
[----:B--2---:R-:W-:Y:S01]  /*00b0*/  UIMAD UR4, UR4, UR5, URZ ;  /* 0x00000005040472a4 */ /* 0x004fe2000f8e02ff */
[----:B-1----:R-:W-:-:S05]  /*00c0*/  IMAD R3, R2, UR8, R3 ;  /* 0x0000000802037c24 */ /* 0x002fca000f8e0203 */
[----:B---3--:R-:W-:-:S06]  /*00d0*/  IADD3 R7, PT, PT, R11, UR4, RZ ;  /* 0x000000040b077c10 */ /* 0x008fcc000fffe0ff */
[----:B----4-:R-:W-:Y:S05]  /*00e0*/  @!P0 BRA `(.L_x_0) ;  /* 0x0000000400f08947 */ /* 0x010fea0003800000 */
[C---:B------:R-:W-:Y:S01]  /*00f0*/  ISETP.GE.U32.AND P1, PT, R0.reuse, 0x8, PT ;  /* 0x000000080000780c */ /* 0x040fe20003f26070 */
[----:B------:R-:W-:Y:S01]  /*0100*/  IMAD R4, R3, R0, RZ ;  /* 0x0000000003047224 */ /* 0x000fe200078e02ff */
[----:B------:R-:W-:Y:S02]  /*0110*/  LOP3.LUT R2, R0, 0x7, RZ, 0xc0, !PT ;  /* 0x0000000700027812 */ /* 0x000fe400078ec0ff */
[----:B------:R-:W-:Y:S02]  /*0120*/  MOV R20, RZ ;  /* 0x000000ff00147202 */ /* 0x000fe40000000f00 */
[----:B------:R-:W-:Y:S02]  /*0130*/  ISETP.NE.AND P0, PT, R2, RZ, PT ;  /* 0x000000ff0200720c */ /* 0x000fe40003f05270 */
[----:B------:R-:W-:-:S05]  /*0140*/  MOV R9, RZ ;  /* 0x000000ff00097202 */ /* 0x000fca0000000f00 */
[----:B------:R-:W-:Y:S06]  /*0150*/  @!P1 BRA `(.L_x_1) ;  /* 0x0000000000ec9947 */ /* 0x000fec0003800000 */
[C---:B------:R-:W-:Y:S01]  /*0160*/  LOP3.LUT R9, R0.reuse, 0x7ffffff8, RZ, 0xc0, !PT ;  /* 0x7ffffff800097812 */ /* 0x040fe200078ec0ff */
[C---:B------:R-:W-:Y:S01]  /*0170*/  IMAD R13, R0.reuse, 0x3, R7 ;  /* 0x00000003000d7824 */ /* 0x040fe200078e0207 */
[C---:B------:R-:W-:Y:S01]  /*0180*/  IADD3 R11, PT, PT, R0.reuse, UR4, R11 ;  /* 0x00000004000b7c10 */ /* 0x040fe2000fffe00b */
[C-C-:B------:R-:W-:Y:S01]  /*0190*/  IMAD R29, R0.reuse, 0x5, R7.reuse ;  /* 0x00000005001d7824 */ /* 0x140fe200078e0207 */
[CC--:B------:R-:W-:Y:S01]  /*01a0*/  LEA R5, R0.reuse, R7.reuse, 0x1 ;  /* 0x0000000700057211 */ /* 0x0c0fe200078e08ff */
[C-C-:B------:R-:W-:Y:S01]  /*01b0*/  IMAD R6, R0.reuse, 0x6, R7.reuse ;  /* 0x0000000600067824 */ /* 0x140fe200078e0207 */
[C---:B------:R-:W-:Y:S01]  /*01c0*/  LEA R15, R0.reuse, R7, 0x2 ;  /* 0x00000007000f7211 */ /* 0x040fe200078e10ff */
[----:B------:R-:W-:Y:S01]  /*01d0*/  IMAD R8, R0, 0x7, R7 ;  /* 0x0000000700087824 */ /* 0x000fe200078e0207 */
[----:B------:R-:W-:Y:S02]  /*01e0*/  MOV R20, RZ ;  /* 0x000000ff00147202 */ /* 0x000fe40000000f00 */
[----:B------:R-:W-:-:S02]  /*01f0*/  MOV R14, R4 ;  /* 0x00000004000e7202 */ /* 0x000fc40000000f00 */
[----:B------:R-:W-:Y:S02]  /*0200*/  MOV R10, R7 ;  /* 0x00000007000a7202 */ /* 0x000fe40000000f00 */
[----:B------:R-:W-:-:S07]  /*0210*/  IADD3 R12, PT, PT, -R9, RZ, RZ ;  /* 0x000000ff090c7210 */ /* 0x000fce0007ffe1ff */
.L_x_2:
[----:B------:R-:W0:Y:S08]  /*0220*/  LDC.64 R18, c[0x0][0x388] ;  /* 0x0000e200ff127b82 */ /* 0x000e300000000a00 */
[----:B------:R-:W1:Y:S01]  /*0230*/  LDC.64 R16, c[0x0][0x380] ;  /* 0x0000e000ff107b82 */ /* 0x000e620000000a00 */
[----:B0-----:R-:W-:-:S06]  /*0240*/  IMAD.WIDE.U32 R22, R10, 0x4, R18 ;  /* 0x000000040a167825 */ /* 0x001fcc00078e0012 */
[----:B------:R-:W2:Y:S01]  /*0250*/  LDG.E R22, desc[UR6][R22.64] ;  /* 0x0000000616167981 */ /* 0x000ea2000c1e1900 */
[----:B-1----:R-:W-:-:S05]  /*0260*/  IMAD.WIDE R16, R14, 0x4, R16 ;  /* 0x000000040e107825 */ /* 0x002fca00078e0210 */
[----:B------:R-:W2:Y:S01]  /*0270*/  LDG.E R21, desc[UR6][R16.64] ;  /* 0x0000000610157981 */ /* 0x000ea2000c1e1900 */
[----:B------:R-:W-:-:S03]  /*0280*/  IMAD.WIDE.U32 R26, R11, 0x4, R18 ;  /* 0x000000040b1a7825 */ /* 0x000fc600078e0012 */
[----:B------:R-:W3:Y:S01]  /*0290*/  LDG.E R23, desc[UR6][R16.64+0x8] ;  /* 0x0000080610177981 */ /* 0x000ee2000c1e1900 */
[----:B------:R-:W-:-:S03]  /*02a0*/  IMAD.WIDE.U32 R24, R5, 0x4, R18 ;  /* 0x0000000405187825 */ /* 0x000fc600078e0012 */
[----:B------:R-:W4:Y:S04]  /*02b0*/  LDG.E R26, desc[UR6][R26.64] ;  /* 0x000000061a1a7981 */ /* 0x000f28000c1e1900 */
[----:B------:R-:W3:Y:S04]  /*02c0*/  LDG.E R24, desc[UR6][R24.64] ;  /* 0x0000000618187981 */ /* 0x000ee8000c1e1900 */
[----:B------:R-:W5:Y:S01]  /*02d0*/  LDG.E R27, desc[UR6][R16.64+0x10] ;  /* 0x00001006101b7981 */ /* 0x000f62000c1e1900 */
[----:B--2---:R-:W-:-:S03]  /*02e0*/  FFMA R21, R21, R22, R20 ;  /* 0x0000001615157223 */ /* 0x004fc60000000014 */
[----:B------:R-:W4:Y:S02]  /*02f0*/  LDG.E R20, desc[UR6][R16.64+0x4] ;  /* 0x0000040610147981 */ /* 0x000f24000c1e1900 */
[----:B----4-:R-:W-:Y:S01]  /*0300*/  FFMA R28, R20, R26, R21 ;  /* 0x0000001a141c7223 */ /* 0x010fe20000000015 */
[----:B------:R-:W-:-:S04]  /*0310*/  IMAD.WIDE.U32 R20, R13, 0x4, R18 ;  /* 0x000000040d147825 */ /* 0x000fc800078e0012 */
[----:B---3--:R-:W-:Y:S01]  /*0320*/  FFMA R28, R23, R24, R28 ;  /* 0x00000018171c7223 */ /* 0x008fe2000000001c */
[--C-:B------:R-:W-:Y:S01]  /*0330*/  IMAD.WIDE.U32 R22, R15, 0x4, R18.reuse ;  /* 0x000000040f167825 */ /* 0x100fe200078e0012 */
[----:B------:R-:W2:Y:S05]  /*0340*/  LDG.E R20, desc[UR6][R20.64] ;  /* 0x0000000614147981 */ /* 0x000eaa000c1e1900 */
[----:B------:R-:W5:Y:S04]  /*0350*/  LDG.E R22, desc[UR6][R22.64] ;  /* 0x0000000616167981 */ /* 0x000f68000c1e1900 */
[----:B------:R-:W2:Y:S01]  /*0360*/  LDG.E R21, desc[UR6][R16.64+0xc] ;  /* 0x00000c0610157981 */ /* 0x000ea2000c1e1900 */
[----:B------:R-:W-:-:S03]  /*0370*/  IMAD.WIDE.U32 R24, R29, 0x4, R18 ;  /* 0x000000041d187825 */ /* 0x000fc600078e0012 */
[----:B------:R-:W3:Y:S04]  /*0380*/  LDG.E R23, desc[UR6][R16.64+0x1c] ;  /* 0x00001c0610177981 */ /* 0x000ee8000c1e1900 */
[----:B------:R-:W4:Y:S01]  /*0390*/  LDG.E R24, desc[UR6][R24.64] ;  /* 0x0000000618187981 */ /* 0x000f22000c1e1900 */
[----:B--2---:R-:W-:-:S03]  /*03a0*/  FFMA R28, R21, R20, R28 ;  /* 0x00000014151c7223 */ /* 0x004fc6000000001c */
[----:B------:R-:W4:Y:S01]  /*03b0*/  LDG.E R21, desc[UR6][R16.64+0x14] ;  /* 0x0000140610157981 */ /* 0x000f22000c1e1900 */
[----:B-----5:R-:W-:Y:S01]  /*03c0*/  FFMA R28, R27, R22, R28 ;  /* 0x000000161b1c7223 */ /* 0x020fe2000000001c */
[--C-:B------:R-:W-:Y:S02]  /*03d0*/  IMAD.WIDE.U32 R26, R6, 0x4, R18.reuse ;  /* 0x00000004061a7825 */ /* 0x100fe400078e0012 */
[----:B------:R-:W2:Y:S02]  /*03e0*/  LDG.E R20, desc[UR6][R16.64+0x18] ;  /* 0x0000180610147981 */ /* 0x000ea4000c1e1900 */
[----:B------:R-:W-:Y:S02]  /*03f0*/  IMAD.WIDE.U32 R18, R8, 0x4, R18 ;  /* 0x0000000408127825 */ /* 0x000fe400078e0012 */
[----:B------:R-:W2:Y:S04]  /*0400*/  LDG.E R26, desc[UR6][R26.64] ;  /* 0x000000061a1a7981 */ /* 0x000ea8000c1e1900 */
[----:B------:R-:W3:Y:S01]  /*0410*/  LDG.E R18, desc[UR6][R18.64] ;  /* 0x0000000612127981 */ /* 0x000ee2000c1e1900 */
[----:B------:R-:W-:-:S04]  /*0420*/  IADD3 R12, PT, PT, R12, 0x8, RZ ;  /* 0x000000080c0c7810 */ /* 0x000fc80007ffe0ff */
[----:B------:R-:W-:Y:S02]  /*0430*/  ISETP.NE.AND P1, PT, R12, RZ, PT ;  /* 0x000000ff0c00720c */ /* 0x000fe40003f25270 */
[C---:B------:R-:W-:Y:S02]  /*0440*/  LEA R11, R0.reuse, R11, 0x3 ;  /* 0x0000000b000b7211 */ /* 0x040fe400078e18ff */
[C---:B------:R-:W-:Y:S02]  /*0450*/  LEA R5, R0.reuse, R5, 0x3 ;  /* 0x0000000500057211 */ /* 0x040fe400078e18ff */
[C---:B------:R-:W-:Y:S02]  /*0460*/  LEA R13, R0.reuse, R13, 0x3 ;  /* 0x0000000d000d7211 */ /* 0x040fe400078e18ff */
[C---:B------:R-:W-:Y:S02]  /*0470*/  LEA R15, R0.reuse, R15, 0x3 ;  /* 0x0000000f000f7211 */ /* 0x040fe400078e18ff */
[----:B------:R-:W-:-:S02]  /*0480*/  LEA R29, R0, R29, 0x3 ;  /* 0x0000001d001d7211 */ /* 0x000fc400078e18ff */
[C---:B------:R-:W-:Y:S02]  /*0490*/  LEA R6, R0.reuse, R6, 0x3 ;  /* 0x0000000600067211 */ /* 0x040fe400078e18ff */
[C---:B------:R-:W-:Y:S02]  /*04a0*/  LEA R8, R0.reuse, R8, 0x3 ;  /* 0x0000000800087211 */ /* 0x040fe400078e18ff */
[----:B------:R-:W-:Y:S02]  /*04b0*/  LEA R10, R0, R10, 0x3 ;  /* 0x0000000a000a7211 */ /* 0x000fe400078e18ff */
[----:B------:R-:W-:Y:S01]  /*04c0*/  IADD3 R14, PT, PT, R14, 0x8, RZ ;  /* 0x000000080e0e7810 */ /* 0x000fe20007ffe0ff */
[----:B----4-:R-:W-:-:S04]  /*04d0*/  FFMA R21, R21, R24, R28 ;  /* 0x0000001815157223 */ /* 0x010fc8000000001c */
[----:B--2---:R-:W-:-:S04]  /*04e0*/  FFMA R20, R20, R26, R21 ;  /* 0x0000001a14147223 */ /* 0x004fc80000000015 */
[----:B---3--:R-:W-:Y:S01]  /*04f0*/  FFMA R20, R23, R18, R20 ;  /* 0x0000001217147223 */ /* 0x008fe20000000014 */
[----:B------:R-:W-:Y:S06]  /*0500*/  @P1 BRA `(.L_x_2) ;  /* 0xfffffffc00441947 */ /* 0x000fec000383ffff */
.L_x_1:
[----:B------:R-:W-:Y:S05]  /*0510*/  @!P0 BRA `(.L_x_0) ;  /* 0x0000000000e48947 */ /* 0x000fea0003800000 */
[----:B------:R-:W-:Y:S02]  /*0520*/  ISETP.GE.U32.AND P0, PT, R2, 0x4, PT ;  /* 0x000000040200780c */ /* 0x000fe40003f06070 */
[----:B------:R-:W-:-:S04]  /*0530*/  LOP3.LUT R6, R0, 0x3, RZ, 0xc0, !PT ;  /* 0x0000000300067812 */ /* 0x000fc800078ec0ff */
[----:B------:R-:W-:-:S07]  /*0540*/  ISETP.NE.AND P1, PT, R6, RZ, PT ;  /* 0x000000ff0600720c */ /* 0x000fce0003f25270 */
[----:B------:R-:W-:Y:S06]  /*0550*/  @!P0 BRA `(.L_x_3) ;  /* 0x0000000000648947 */ /* 0x000fec0003800000 */
[----:B------:R-:W0:Y:S01]  /*0560*/  LDC.64 R10, c[0x0][0x388] ;  /* 0x0000e200ff0a7b82 */ /* 0x000e220000000a00 */
[----:B------:R-:W-:Y:S01]  /*0570*/  IMAD R17, R9, R0, R7 ;  /* 0x0000000009117224 */ /* 0x000fe200078e0207 */
[----:B------:R-:W-:-:S04]  /*0580*/  IADD3 R5, PT, PT, R4, R9, RZ ;  /* 0x0000000904057210 */ /* 0x000fc80007ffe0ff */
[-C--:B------:R-:W-:Y:S02]  /*0590*/  IADD3 R19, PT, PT, R17, R0.reuse, RZ ;  /* 0x0000000011137210 */ /* 0x080fe40007ffe0ff */
[----:B------:R-:W1:Y:S02]  /*05a0*/  LDC.64 R12, c[0x0][0x380] ;  /* 0x0000e000ff0c7b82 */ /* 0x000e640000000a00 */
[----:B------:R-:W-:Y:S01]  /*05b0*/  IADD3 R21, PT, PT, R19, R0, RZ ;  /* 0x0000000013157210 */ /* 0x000fe20007ffe0ff */
[----:B0-----:R-:W-:-:S04]  /*05c0*/  IMAD.WIDE.U32 R16, R17, 0x4, R10 ;  /* 0x0000000411107825 */ /* 0x001fc800078e000a */
[----:B------:R-:W-:Y:S02]  /*05d0*/  IMAD.WIDE.U32 R18, R19, 0x4, R10 ;  /* 0x0000000413127825 */ /* 0x000fe400078e000a */
[----:B------:R-:W2:Y:S02]  /*05e0*/  LDG.E R16, desc[UR6][R16.64] ;  /* 0x0000000610107981 */ /* 0x000ea4000c1e1900 */
[----:B-1----:R-:W-:Y:S02]  /*05f0*/  IMAD.WIDE R12, R5, 0x4, R12 ;  /* 0x00000004050c7825 */ /* 0x002fe400078e020c */
[----:B------:R-:W3:Y:S02]  /*0600*/  LDG.E R18, desc[UR6][R18.64] ;  /* 0x0000000612127981 */ /* 0x000ee4000c1e1900 */
[C-C-:B------:R-:W-:Y:S01]  /*0610*/  IMAD.WIDE.U32 R14, R21.reuse, 0x4, R10.reuse ;  /* 0x00000004150e7825 */ /* 0x140fe200078e000a */
[----:B------:R-:W-:Y:S01]  /*0620*/  IADD3 R21, PT, PT, R21, R0, RZ ;  /* 0x0000000015157210 */ /* 0x000fe20007ffe0ff */
[----:B------:R-:W2:Y:S04]  /*0630*/  LDG.E R5, desc[UR6][R12.64] ;  /* 0x000000060c057981 */ /* 0x000ea8000c1e1900 */
[----:B------:R-:W3:Y:S01]  /*0640*/  LDG.E R2, desc[UR6][R12.64+0x4] ;  /* 0x000004060c027981 */ /* 0x000ee2000c1e1900 */
[----:B------:R-:W-:-:S03]  /*0650*/  IMAD.WIDE.U32 R10, R21, 0x4, R10 ;  /* 0x00000004150a7825 */ /* 0x000fc600078e000a */
[----:B------:R-:W4:Y:S04]  /*0660*/  LDG.E R14, desc[UR6][R14.64] ;  /* 0x000000060e0e7981 */ /* 0x000f28000c1e1900 */
[----:B------:R-:W4:Y:S04]  /*0670*/  LDG.E R21, desc[UR6][R12.64+0x8] ;  /* 0x000008060c157981 */ /* 0x000f28000c1e1900 */
[----:B------:R-:W5:Y:S04]  /*0680*/  LDG.E R23, desc[UR6][R12.64+0xc] ;  /* 0x00000c060c177981 */ /* 0x000f68000c1e1900 */
[----:B------:R-:W5:Y:S01]  /*0690*/  LDG.E R10, desc[UR6][R10.64] ;  /* 0x000000060a0a7981 */ /* 0x000f62000c1e1900 */
[----:B------:R-:W-:Y:S01]  /*06a0*/  IADD3 R9, PT, PT, R9, 0x4, RZ ;  /* 0x0000000409097810 */ /* 0x000fe20007ffe0ff */
[----:B--2---:R-:W-:-:S04]  /*06b0*/  FFMA R5, R5, R16, R20 ;  /* 0x0000001005057223 */ /* 0x004fc80000000014 */
[----:B---3--:R-:W-:-:S04]  /*06c0*/  FFMA R2, R2, R18, R5 ;  /* 0x0000001202027223 */ /* 0x008fc80000000005 */
[----:B----4-:R-:W-:-:S04]  /*06d0*/  FFMA R2, R21, R14, R2 ;  /* 0x0000000e15027223 */ /* 0x010fc80000000002 */
[----:B-----5:R-:W-:-:S07]  /*06e0*/  FFMA R20, R23, R10, R2 ;  /* 0x0000000a17147223 */ /* 0x020fce0000000002 */
.L_x_3:
[----:B------:R-:W-:Y:S05]  /*06f0*/  @!P1 BRA `(.L_x_0) ;  /* 0x00000000006c9947 */ /* 0x000fea0003800000 */
[----:B------:R-:W0:Y:S01]  /*0700*/  LDC.64 R18, c[0x0][0x388] ;  /* 0x0000e200ff127b82 */ /* 0x000e220000000a00 */
[----:B------:R-:W-:Y:S02]  /*0710*/  ISETP.NE.AND P0, PT, R6, 0x1, PT ;  /* 0x000000010600780c */ /* 0x000fe40003f05270 */
[----:B------:R-:W-:-:S04]  /*0720*/  LOP3.LUT R2, R0, 0x1, RZ, 0xc0, !PT ;  /* 0x0000000100027812 */ /* 0x000fc800078ec0ff */
[----:B------:R-:W-:Y:S01]  /*0730*/  ISETP.NE.U32.AND P1, PT, R2, 0x1, PT ;  /* 0x000000010200780c */ /* 0x000fe20003f25070 */
[----:B------:R-:W1:Y:S06]  /*0740*/  LDC.64 R10, c[0x0][0x380] ;  /* 0x0000e000ff0a7b82 */ /* 0x000e6c0000000a00 */
[C---:B------:R-:W-:Y:S01]  /*0750*/  @P0 IMAD R17, R9.reuse, R0, R7 ;  /* 0x0000000009110224 */ /* 0x040fe200078e0207 */
[----:B------:R-:W-:Y:S01]  /*0760*/  @P0 IADD3 R5, PT, PT, R4, R9, RZ ;  /* 0x0000000904050210 */ /* 0x000fe20007ffe0ff */
[----:B------:R-:W2:Y:S01]  /*0770*/  LDC.64 R14, c[0x0][0x380] ;  /* 0x0000e000ff0e7b82 */ /* 0x000ea20000000a00 */
[----:B------:R-:W-:-:S02]  /*0780*/  @P0 IADD3 R9, PT, PT, R9, 0x2, RZ ;  /* 0x0000000209090810 */ /* 0x000fc40007ffe0ff */
[----:B------:R-:W-:-:S05]  /*0790*/  @P0 IADD3 R21, PT, PT, R17, R0, RZ ;  /* 0x0000000011150210 */ /* 0x000fca0007ffe0ff */
[----:B------:R-:W3:Y:S01]  /*07a0*/  LDC.64 R12, c[0x0][0x388] ;  /* 0x0000e200ff0c7b82 */ /* 0x000ee20000000a00 */
[----:B0-----:R-:W-:-:S04]  /*07b0*/  @P0 IMAD.WIDE.U32 R16, R17, 0x4, R18 ;  /* 0x0000000411100825 */ /* 0x001fc800078e0012 */
[----:B------:R-:W-:Y:S02]  /*07c0*/  @P0 IMAD.WIDE.U32 R18, R21, 0x4, R18 ;  /* 0x0000000415120825 */ /* 0x000fe400078e0012 */
[----:B------:R-:W4:Y:S02]  /*07d0*/  @P0 LDG.E R16, desc[UR6][R16.64] ;  /* 0x0000000610100981 */ /* 0x000f24000c1e1900 */
[----:B-1----:R-:W-:Y:S01]  /*07e0*/  @P0 IMAD.WIDE R10, R5, 0x4, R10 ;  /* 0x00000004050a0825 */ /* 0x002fe200078e020a */
[----:B------:R-:W-:Y:S01]  /*07f0*/  @!P1 IADD3 R5, PT, PT, R4, R9, RZ ;  /* 0x0000000904059210 */ /* 0x000fe20007ffe0ff */
[----:B------:R-:W5:Y:S02]  /*0800*/  @P0 LDG.E R18, desc[UR6][R18.64] ;  /* 0x0000000612120981 */ /* 0x000f64000c1e1900 */
[----:B------:R-:W-:Y:S02]  /*0810*/  @!P1 IMAD R9, R9, R0, R7 ;  /* 0x0000000009099224 */ /* 0x000fe400078e0207 */
[----:B------:R-:W4:Y:S01]  /*0820*/  @P0 LDG.E R21, desc[UR6][R10.64] ;  /* 0x000000060a150981 */ /* 0x000f22000c1e1900 */
[----:B--2---:R-:W-:-:S03]  /*0830*/  @!P1 IMAD.WIDE R14, R5, 0x4, R14 ;  /* 0x00000004050e9825 */ /* 0x004fc600078e020e */
[----:B------:R-:W5:Y:S04]  /*0840*/  @P0 LDG.E R2, desc[UR6][R10.64+0x4] ;  /* 0x000004060a020981 */ /* 0x000f68000c1e1900 */
[----:B------:R-:W2:Y:S01]  /*0850*/  @!P1 LDG.E R15, desc[UR6][R14.64] ;  /* 0x000000060e0f9981 */ /* 0x000ea2000c1e1900 */
[----:B---3--:R-:W-:-:S06]  /*0860*/  @!P1 IMAD.WIDE.U32 R12, R9, 0x4, R12 ;  /* 0x00000004090c9825 */ /* 0x008fcc00078e000c */
[----:B------:R-:W2:Y:S01]  /*0870*/  @!P1 LDG.E R12, desc[UR6][R12.64] ;  /* 0x000000060c0c9981 */ /* 0x000ea2000c1e1900 */
[----:B----4-:R-:W-:-:S04]  /*0880*/  @P0 FFMA R21, R21, R16, R20 ;  /* 0x0000001015150223 */ /* 0x010fc80000000014 */
[----:B-----5:R-:W-:-:S04]  /*0890*/  @P0 FFMA R20, R2, R18, R21 ;  /* 0x0000001202140223 */ /* 0x020fc80000000015 */
[----:B--2---:R-:W-:-:S07]  /*08a0*/  @!P1 FFMA R20, R15, R12, R20 ;  /* 0x0000000c0f149223 */ /* 0x004fce0000000014 */
.L_x_0:
[----:B------:R-:W0:Y:S01]  /*08b0*/  LDC.64 R4, c[0x0][0x390] ;  /* 0x0000e400ff047b82 */ /* 0x000e220000000a00 */
[----:B------:R-:W-:-:S04]  /*08c0*/  IMAD R3, R3, R0, R7 ;  /* 0x0000000003037224 */ /* 0x000fc800078e0207 */
[----:B0-----:R-:W-:-:S05]  /*08d0*/  IMAD.WIDE R2, R3, 0x4, R4 ;  /* 0x0000000403027825 */ /* 0x001fca00078e0204 */
[----:B------:R-:W-:Y:S01]  /*08e0*/  STG.E desc[UR6][R2.64], R20 ;  /* 0x0000001402007986 */ /* 0x000fe2000c101906 */
[----:B------:R-:W-:Y:S05]  /*08f0*/  EXIT ;  /* 0x000000000000794d */ /* 0x000fea0003800000 */
.L_x_4:
[----:B------:R-:W-:-:S00]  /*0900*/  BRA `(.L_x_4) ;  /* 0xfffffffc00fc7947 */ /* 0x000fc0000383ffff */
[----:B------:R-:W-:-:S00]  /*0910*/  NOP ;  /* 0x0000000000007918 */ /* 0x000fc00000000000 */
        /* <DEDUP_REMOVED lines=14> */
.L_x_5:


//--------------------- .nv.shared.reserved.0     --------------------------
	.section	.nv.shared.reserved.0,"aw",@nobits
	.weak		__nv_reservedSMEM_offset_0_alias
	.size		__nv_reservedSMEM_offset_0_alias, 0, 64
	.other		__nv_reservedSMEM_offset_0_alias,@"STO_CUDA_RESERVED_SHARED STV_DEFAULT"
__nv_reservedSMEM_offset_0_alias:
	.zero		0
	.zero		64


//--------------------- .nv.constant0._Z15mm_naive_kernelPfS_S_i --------------------------
	.section	.nv.constant0._Z15mm_naive_kernelPfS_S_i,"a",@progbits
	.sectionflags	@""
	.align	4
.nv.constant0._Z15mm_naive_kernelPfS_S_i:
	.zero		924


//--------------------- SYMBOLS --------------------------

	.type		.nv.reservedSmem.offset0,@object
	.size		.nv.reservedSmem.offset0,0x4
